//
// Generated by NVIDIA NVVM Compiler
//
// Compiler Build ID: CL-36424714
// Cuda compilation tools, release 13.0, V13.0.88
// Based on NVVM 20.0.0
//

.version 9.0
.target sm_100
.address_size 64

	// .globl	add
.const .align 4 .u32 my_constant = 314;

.visible .entry add(
	.param .u64 .ptr .align 1 add_param_0,
	.param .u64 .ptr .align 1 add_param_1,
	.param .u64 .ptr .align 1 add_param_2,
	.param .u32 add_param_3
)
{
	.reg .pred 	%p<2>;
	.reg .b32 	%r<6>;
	.reg .b32 	%f<4>;
	.reg .b64 	%rd<11>;

	ld.param.u64 	%rd1, [add_param_0];
	ld.param.u64 	%rd2, [add_param_1];
	ld.param.u64 	%rd3, [add_param_2];
	ld.param.u32 	%r2, [add_param_3];
	mov.u32 	%r3, %ctaid.x;
	mov.u32 	%r4, %ntid.x;
	mov.u32 	%r5, %tid.x;
	mad.lo.s32 	%r1, %r3, %r4, %r5;
	setp.ge.u32 	%p1, %r1, %r2;
	@%p1 bra 	$L__BB0_2;
	cvta.to.global.u64 	%rd4, %rd1;
	cvta.to.global.u64 	%rd5, %rd2;
	cvta.to.global.u64 	%rd6, %rd3;
	mul.wide.u32 	%rd7, %r1, 4;
	add.s64 	%rd8, %rd4, %rd7;
	ld.global.f32 	%f1, [%rd8];
	add.s64 	%rd9, %rd5, %rd7;
	ld.global.f32 	%f2, [%rd9];
	add.f32 	%f3, %f1, %f2;
	add.s64 	%rd10, %rd6, %rd7;
	st.global.f32 	[%rd10], %f3;
$L__BB0_2:
	ret;

}


// ===== COMPILED SASS (sm_100) =====

	.target	sm_100

	.elftype	@"ET_EXEC"


//--------------------- .note.nv.tkinfo           --------------------------
	.section	.note.nv.tkinfo,"",@"SHT_NOTE"
	.sectionflags	@"SHF_NOTE_NV_TKINFO"
	.tkinfo
        /*0018*/ 	.word	0x00000002
        /*0030*/ 	.string	""
        /*0030*/ 	.string	"ptxas"
        /*0030*/ 	.string	"Cuda compilation tools, release 13.0, V13.0.88"
        /*0030*/ 	.string	"Build cuda_13.0.r13.0/compiler.36424714_0"
        /*0030*/ 	.string	"-arch sm_100 -m 64 "



//--------------------- .note.nv.cuinfo           --------------------------
	.section	.note.nv.cuinfo,"",@"SHT_NOTE"
	.sectionflags	@"SHF_NOTE_NV_CUINFO"
        /*0018*/ 	.short	0x0002
        /*001a*/ 	.short	0x0064
        /*001c*/ 	.short	0x0082
	.zero		2


//--------------------- .nv.info                  --------------------------
	.section	.nv.info,"",@"SHT_CUDA_INFO"
	.align	4


	//----- nvinfo : EIATTR_REGCOUNT
	.align		4
        /*0000*/ 	.byte	0x04, 0x2f
        /*0002*/ 	.short	(.L_2 - .L_1)
	.align		4
.L_1:
        /*0004*/ 	.word	index@(add)
        /*0008*/ 	.word	0x0000000c


	//----- nvinfo : EIATTR_FRAME_SIZE
	.align		4
.L_2:
        /*000c*/ 	.byte	0x04, 0x11
        /*000e*/ 	.short	(.L_4 - .L_3)
	.align		4
.L_3:
        /*0010*/ 	.word	index@(add)
        /*0014*/ 	.word	0x00000000


	//----- nvinfo : EIATTR_MIN_STACK_SIZE
	.align		4
.L_4:
        /*0018*/ 	.byte	0x04, 0x12
        /*001a*/ 	.short	(.L_6 - .L_5)
	.align		4
.L_5:
        /*001c*/ 	.word	index@(add)
        /*0020*/ 	.word	0x00000000
.L_6:


//--------------------- .nv.compat                --------------------------
	.section	.nv.compat,"",@"SHT_CUDA_COMPAT_INFO"
	.align	4
        /*0000*/ 	.byte	0x02, 0x09, 0x00, 0x00, 0x02, 0x02, 0x01, 0x00, 0x02, 0x05, 0x05, 0x00, 0x03, 0x07, 0x01, 0x01
        /*0010*/ 	.byte	0x02, 0x03, 0x00, 0x00, 0x02, 0x06, 0x01, 0x00, 0x04, 0x0b, 0x08, 0x00, 0x09, 0x00, 0x00, 0x00
        /*0020*/ 	.byte	0x00, 0x00, 0x00, 0x00


//--------------------- .nv.info.add              --------------------------
	.section	.nv.info.add,"",@"SHT_CUDA_INFO"
	.sectionflags	@""
	.align	4


	//----- nvinfo : EIATTR_CUDA_API_VERSION
	.align		4
        /*0000*/ 	.byte	0x04, 0x37
        /*0002*/ 	.short	(.L_8 - .L_7)
.L_7:
        /*0004*/ 	.word	0x00000082


	//----- nvinfo : EIATTR_KPARAM_INFO
	.align		4
.L_8:
        /*0008*/ 	.byte	0x04, 0x17
        /*000a*/ 	.short	(.L_10 - .L_9)
.L_9:
        /*000c*/ 	.word	0x00000000
        /*0010*/ 	.short	0x0003
        /*0012*/ 	.short	0x0018
        /*0014*/ 	.byte	0x00, 0xf0, 0x11, 0x00


	//----- nvinfo : EIATTR_KPARAM_INFO
	.align		4
.L_10:
        /*0018*/ 	.byte	0x04, 0x17
        /*001a*/ 	.short	(.L_12 - .L_11)
.L_11:
        /*001c*/ 	.word	0x00000000
        /*0020*/ 	.short	0x0002
        /*0022*/ 	.short	0x0010
        /*0024*/ 	.byte	0x00, 0xf5, 0x21, 0x00


	//----- nvinfo : EIATTR_KPARAM_INFO
	.align		4
.L_12:
        /*0028*/ 	.byte	0x04, 0x17
        /*002a*/ 	.short	(.L_14 - .L_13)
.L_13:
        /*002c*/ 	.word	0x00000000
        /*0030*/ 	.short	0x0001
        /*0032*/ 	.short	0x0008
        /*0034*/ 	.byte	0x00, 0xf5, 0x21, 0x00


	//----- nvinfo : EIATTR_KPARAM_INFO
	.align		4
.L_14:
        /*0038*/ 	.byte	0x04, 0x17
        /*003a*/ 	.short	(.L_16 - .L_15)
.L_15:
        /*003c*/ 	.word	0x00000000
        /*0040*/ 	.short	0x0000
        /*0042*/ 	.short	0x0000
        /*0044*/ 	.byte	0x00, 0xf5, 0x21, 0x00


	//----- nvinfo : EIATTR_SPARSE_MMA_MASK
	.align		4
.L_16:
        /*0048*/ 	.byte	0x03, 0x50
        /*004a*/ 	.short	0x0000


	//----- nvinfo : EIATTR_MAXREG_COUNT
	.align		4
        /*004c*/ 	.byte	0x03, 0x1b
        /*004e*/ 	.short	0x00ff


	//----- nvinfo : EIATTR_MERCURY_ISA_VERSION
	.align		4
        /*0050*/ 	.byte	0x03, 0x5f
        /*0052*/ 	.short	0x0101


	//----- nvinfo : EIATTR_VRC_CTA_INIT_COUNT
	.align		4
        /*0054*/ 	.byte	0x02, 0x4a
	.zero		1
	.zero		1


	//----- nvinfo : EIATTR_EXIT_INSTR_OFFSETS
	.align		4
        /*0058*/ 	.byte	0x04, 0x1c
        /*005a*/ 	.short	(.L_18 - .L_17)


	//   ....[0]....
.L_17:
        /*005c*/ 	.word	0x00000070


	//   ....[1]....
        /*0060*/ 	.word	0x00000130


	//----- nvinfo : EIATTR_CBANK_PARAM_SIZE
	.align		4
.L_18:
        /*0064*/ 	.byte	0x03, 0x19
        /*0066*/ 	.short	0x001c


	//----- nvinfo : EIATTR_PARAM_CBANK
	.align		4
        /*0068*/ 	.byte	0x04, 0x0a
        /*006a*/ 	.short	(.L_20 - .L_19)
	.align		4
.L_19:
        /*006c*/ 	.word	index@(.nv.constant0.add)
        /*0070*/ 	.short	0x0380
        /*0072*/ 	.short	0x001c


	//----- nvinfo : EIATTR_SW_WAR
	.align		4
.L_20:
        /*0074*/ 	.byte	0x04, 0x36
        /*0076*/ 	.short	(.L_22 - .L_21)
.L_21:
        /*0078*/ 	.word	0x00000008
.L_22:


//--------------------- .nv.callgraph             --------------------------
	.section	.nv.callgraph,"",@"SHT_CUDA_CALLGRAPH"
	.align	4
	.sectionentsize	8
	.align		4
        /*0000*/ 	.word	0x00000000
	.align		4
        /*0004*/ 	.word	0xffffffff
	.align		4
        /*0008*/ 	.word	0x00000000
	.align		4
        /*000c*/ 	.word	0xfffffffe
	.align		4
        /*0010*/ 	.word	0x00000000
	.align		4
        /*0014*/ 	.word	0xfffffffd
	.align		4
        /*0018*/ 	.word	0x00000000
	.align		4
        /*001c*/ 	.word	0xfffffffc


//--------------------- .nv.constant3             --------------------------
	.section	.nv.constant3,"a",@progbits
	.align	4
.nv.constant3:
	.type		my_constant,@object
	.size		my_constant,(.L_0 - my_constant)
my_constant:
        /*0000*/ 	.byte	0x3a, 0x01, 0x00, 0x00
.L_0:


//--------------------- .text.add                 --------------------------
	.section	.text.add,"ax",@progbits
	.align	128
        .global         add
        .type           add,@function
        .size           add,(.L_x_1 - add)
        .other          add,@"STO_CUDA_ENTRY STV_DEFAULT"
add:
.text.add:
[----:B------:R-:W-:Y:S01]  /*0000*/  LDC R1, c[0x0][0x37c] ;  /* 0x0000df00ff017b82 */ /* 0x000fe20000000800 */
[----:B------:R-:W0:Y:S07]  /*0010*/  S2R R0, SR_TID.X ;  /* 0x0000000000007919 */ /* 0x000e2e0000002100 */
[----:B------:R-:W0:Y:S01]  /*0020*/  S2UR UR4, SR_CTAID.X ;  /* 0x00000000000479c3 */ /* 0x000e220000002500 */
[----:B------:R-:W1:Y:S07]  /*0030*/  LDCU UR5, c[0x0][0x398] ;  /* 0x00007300ff0577ac */ /* 0x000e6e0008000800 */
[----:B------:R-:W0:Y:S02]  /*0040*/  LDC R9, c[0x0][0x360] ;  /* 0x0000d800ff097b82 */ /* 0x000e240000000800 */
[----:B0-----:R-:W-:-:S05]  /*0050*/  IMAD R9, R9, UR4, R0 ;  /* 0x0000000409097c24 */ /* 0x001fca000f8e0200 */
[----:B-1----:R-:W-:-:S13]  /*0060*/  ISETP.GE.U32.AND P0, PT, R9, UR5, PT ;  /* 0x0000000509007c0c */ /* 0x002fda000bf06070 */
[----:B------:R-:W-:Y:S05]  /*0070*/  @P0 EXIT ;  /* 0x000000000000094d */ /* 0x000fea0003800000 */
[----:B------:R-:W0:Y:S01]  /*0080*/  LDC.64 R2, c[0x0][0x380] ;  /* 0x0000e000ff027b82 */ /* 0x000e220000000a00 */
[----:B------:R-:W1:Y:S07]  /*0090*/  LDCU.64 UR4, c[0x0][0x358] ;  /* 0x00006b00ff0477ac */ /* 0x000e6e0008000a00 */
[----:B------:R-:W2:Y:S08]  /*00a0*/  LDC.64 R4, c[0x0][0x388] ;  /* 0x0000e200ff047b82 */ /* 0x000eb00000000a00 */
[----:B------:R-:W3:Y:S01]  /*00b0*/  LDC.64 R6, c[0x0][0x390] ;  /* 0x0000e400ff067b82 */ /* 0x000ee20000000a00 */
[----:B0-----:R-:W-:-:S06]  /*00c0*/  IMAD.WIDE.U32 R2, R9, 0x4, R2 ;  /* 0x0000000409027825 */ /* 0x001fcc00078e0002 */
[----:B-1----:R-:W4:Y:S01]  /*00d0*/  LDG.E R2, desc[UR4][R2.64] ;  /* 0x0000000402027981 */ /* 0x002f22000c1e1900 */
[----:B--2---:R-:W-:-:S06]  /*00e0*/  IMAD.WIDE.U32 R4, R9, 0x4, R4 ;  /* 0x0000000409047825 */ /* 0x004fcc00078e0004 */
[----:B------:R-:W4:Y:S01]  /*00f0*/  LDG.E R5, desc[UR4][R4.64] ;  /* 0x0000000404057981 */ /* 0x000f22000c1e1900 */
[----:B---3--:R-:W-:-:S04]  /*0100*/  IMAD.WIDE.U32 R6, R9, 0x4, R6 ;  /* 0x0000000409067825 */ /* 0x008fc800078e0006 */
[----:B----4-:R-:W-:-:S05]  /*0110*/  FADD R9, R2, R5 ;  /* 0x0000000502097221 */ /* 0x010fca0000000000 */
[----:B------:R-:W-:Y:S01]  /*0120*/  STG.E desc[UR4][R6.64], R9 ;  /* 0x0000000906007986 */ /* 0x000fe2000c101904 */
[----:B------:R-:W-:Y:S05]  /*0130*/  EXIT ;  /* 0x000000000000794d */ /* 0x000fea0003800000 */
.L_x_0:
[----:B------:R-:W-:-:S00]  /*0140*/  BRA `(.L_x_0) ;  /* 0xfffffffc00fc7947 */ /* 0x000fc0000383ffff */
[----:B------:R-:W-:-:S00]  /*0150*/  NOP ;  /* 0x0000000000007918 */ /* 0x000fc00000000000 */
        /* <DEDUP_REMOVED lines=10> */
.L_x_1:


//--------------------- .nv.shared.reserved.0     --------------------------
	.section	.nv.shared.reserved.0,"aw",@nobits
	.weak		__nv_reservedSMEM_offset_0_alias
	.size		__nv_reservedSMEM_offset_0_alias, 0, 64
	.other		__nv_reservedSMEM_offset_0_alias,@"STO_CUDA_RESERVED_SHARED STV_DEFAULT"
__nv_reservedSMEM_offset_0_alias:
	.zero		0
	.zero		64


//--------------------- .nv.constant0.add         --------------------------
	.section	.nv.constant0.add,"a",@progbits
	.sectionflags	@""
	.align	4
.nv.constant0.add:
	.zero		924


//--------------------- SYMBOLS --------------------------

	.type		.nv.reservedSmem.offset0,@object
	.size		.nv.reservedSmem.offset0,0x4
